	.headerflags	@"EF_CUDA_TEXMODE_UNIFIED EF_CUDA_64BIT_ADDRESS EF_CUDA_ACCELERATORS EF_CUDA_SM90 EF_CUDA_VIRTUAL_SM(EF_CUDA_SM90)"
	.elftype	@"ET_EXEC"


//--------------------- .nv.info                  --------------------------
	.section	.nv.info,"",@"SHT_CUDA_INFO"
	.align	4


	//----- nvinfo : EIATTR_REGCOUNT
	.align		4
        /*0000*/ 	.byte	0x04, 0x2f
        /*0002*/ 	.short	(.L_3 - .L_2)
	.align		4
.L_2:
        /*0004*/ 	.word	index@(triton_poi_fused__native_batch_norm_legit_no_training_4)
        /*0008*/ 	.word	0x00000020


	//----- nvinfo : EIATTR_MIN_STACK_SIZE
	.align		4
.L_3:
        /*000c*/ 	.byte	0x04, 0x12
        /*000e*/ 	.short	(.L_5 - .L_4)
	.align		4
.L_4:
        /*0010*/ 	.word	index@(triton_poi_fused__native_batch_norm_legit_no_training_4)
        /*0014*/ 	.word	0x00000000


	//----- nvinfo : EIATTR_FRAME_SIZE
	.align		4
.L_5:
        /*0018*/ 	.byte	0x04, 0x11
        /*001a*/ 	.short	(.L_7 - .L_6)
	.align		4
.L_6:
        /*001c*/ 	.word	index@(triton_poi_fused__native_batch_norm_legit_no_training_4)
        /*0020*/ 	.word	0x00000000


	//----- nvinfo : EIATTR_MIN_STACK_SIZE
	.align		4
.L_7:
        /*0024*/ 	.byte	0x04, 0x12
        /*0026*/ 	.short	(.L_9 - .L_8)
	.align		4
.L_8:
        /*0028*/ 	.word	index@(triton_poi_fused__native_batch_norm_legit_no_training_4)
        /*002c*/ 	.word	0x00000000
.L_9:


//--------------------- .nv.info.triton_poi_fused__native_batch_norm_legit_no_training_4 --------------------------
	.section	.nv.info.triton_poi_fused__native_batch_norm_legit_no_training_4,"",@"SHT_CUDA_INFO"
	.sectionflags	@""
	.align	4


	//----- nvinfo : EIATTR_CUDA_API_VERSION
	.align		4
        /*0000*/ 	.byte	0x04, 0x37
        /*0002*/ 	.short	(.L_11 - .L_10)
.L_10:
        /*0004*/ 	.word	0x0000007c


	//----- nvinfo : EIATTR_KPARAM_INFO
	.align		4
.L_11:
        /*0008*/ 	.byte	0x04, 0x17
        /*000a*/ 	.short	(.L_13 - .L_12)
.L_12:
        /*000c*/ 	.word	0x00000000
        /*0010*/ 	.short	0x0006
        /*0012*/ 	.short	0x0030
        /*0014*/ 	.byte	0x00, 0xf0, 0x11, 0x00


	//----- nvinfo : EIATTR_KPARAM_INFO
	.align		4
.L_13:
        /*0018*/ 	.byte	0x04, 0x17
        /*001a*/ 	.short	(.L_15 - .L_14)
.L_14:
        /*001c*/ 	.word	0x00000000
        /*0020*/ 	.short	0x0005
        /*0022*/ 	.short	0x0028
        /*0024*/ 	.byte	0x00, 0xf4, 0x21, 0x00


	//----- nvinfo : EIATTR_KPARAM_INFO
	.align		4
.L_15:
        /*0028*/ 	.byte	0x04, 0x17
        /*002a*/ 	.short	(.L_17 - .L_16)
.L_16:
        /*002c*/ 	.word	0x00000000
        /*0030*/ 	.short	0x0004
        /*0032*/ 	.short	0x0020
        /*0034*/ 	.byte	0x00, 0xf4, 0x21, 0x00


	//----- nvinfo : EIATTR_KPARAM_INFO
	.align		4
.L_17:
        /*0038*/ 	.byte	0x04, 0x17
        /*003a*/ 	.short	(.L_19 - .L_18)
.L_18:
        /*003c*/ 	.word	0x00000000
        /*0040*/ 	.short	0x0003
        /*0042*/ 	.short	0x0018
        /*0044*/ 	.byte	0x00, 0xf4, 0x21, 0x00


	//----- nvinfo : EIATTR_KPARAM_INFO
	.align		4
.L_19:
        /*0048*/ 	.byte	0x04, 0x17
        /*004a*/ 	.short	(.L_21 - .L_20)
.L_20:
        /*004c*/ 	.word	0x00000000
        /*0050*/ 	.short	0x0002
        /*0052*/ 	.short	0x0010
        /*0054*/ 	.byte	0x00, 0xf4, 0x21, 0x00


	//----- nvinfo : EIATTR_KPARAM_INFO
	.align		4
.L_21:
        /*0058*/ 	.byte	0x04, 0x17
        /*005a*/ 	.short	(.L_23 - .L_22)
.L_22:
        /*005c*/ 	.word	0x00000000
        /*0060*/ 	.short	0x0001
        /*0062*/ 	.short	0x0008
        /*0064*/ 	.byte	0x00, 0xf4, 0x21, 0x00


	//----- nvinfo : EIATTR_KPARAM_INFO
	.align		4
.L_23:
        /*0068*/ 	.byte	0x04, 0x17
        /*006a*/ 	.short	(.L_25 - .L_24)
.L_24:
        /*006c*/ 	.word	0x00000000
        /*0070*/ 	.short	0x0000
        /*0072*/ 	.short	0x0000
        /*0074*/ 	.byte	0x00, 0xf4, 0x21, 0x00


	//----- nvinfo : EIATTR_SPARSE_MMA_MASK
	.align		4
.L_25:
        /*0078*/ 	.byte	0x03, 0x50
        /*007a*/ 	.short	0x0000


	//----- nvinfo : EIATTR_MAXREG_COUNT
	.align		4
        /*007c*/ 	.byte	0x03, 0x1b
        /*007e*/ 	.short	0x00ff


	//----- nvinfo : EIATTR_EXIT_INSTR_OFFSETS
	.align		4
        /*0080*/ 	.byte	0x04, 0x1c
        /*0082*/ 	.short	(.L_27 - .L_26)


	//   ....[0]....
.L_26:
        /*0084*/ 	.word	0x00000610


	//----- nvinfo : EIATTR_REQNTID
	.align		4
.L_27:
        /*0088*/ 	.byte	0x04, 0x10
        /*008a*/ 	.short	(.L_29 - .L_28)
.L_28:
        /*008c*/ 	.word	0x00000080
        /*0090*/ 	.word	0x00000001
        /*0094*/ 	.word	0x00000001


	//----- nvinfo : EIATTR_CBANK_PARAM_SIZE
	.align		4
.L_29:
        /*0098*/ 	.byte	0x03, 0x19
        /*009a*/ 	.short	0x0034


	//----- nvinfo : EIATTR_PARAM_CBANK
	.align		4
        /*009c*/ 	.byte	0x04, 0x0a
        /*009e*/ 	.short	(.L_31 - .L_30)
	.align		4
.L_30:
        /*00a0*/ 	.word	index@(.nv.constant0.triton_poi_fused__native_batch_norm_legit_no_training_4)
        /*00a4*/ 	.short	0x0210
        /*00a6*/ 	.short	0x0034


	//----- nvinfo : EIATTR_SW_WAR
	.align		4
.L_31:
        /*00a8*/ 	.byte	0x04, 0x36
        /*00aa*/ 	.short	(.L_33 - .L_32)
.L_32:
        /*00ac*/ 	.word	0x00000008
.L_33:


//--------------------- .nv.callgraph             --------------------------
	.section	.nv.callgraph,"",@"SHT_CUDA_CALLGRAPH"
	.align	4
	.sectionentsize	8
	.align		4
        /*0000*/ 	.word	0x00000000
	.align		4
        /*0004*/ 	.word	0xffffffff
	.align		4
        /*0008*/ 	.word	0x00000000
	.align		4
        /*000c*/ 	.word	0xfffffffe
	.align		4
        /*0010*/ 	.word	0x00000000
	.align		4
        /*0014*/ 	.word	0xfffffffd
	.align		4
        /*0018*/ 	.word	0x00000000
	.align		4
        /*001c*/ 	.word	0xfffffffc


//--------------------- .nv.constant4             --------------------------
	.section	.nv.constant4,"a",@progbits
	.align	8
	.align		8
.nv.constant4:
        /*0000*/ 	.dword	_$_str
	.align		8
        /*0008*/ 	.dword	_$_str_$_2


//--------------------- .text.triton_poi_fused__native_batch_norm_legit_no_training_4 --------------------------
	.section	.text.triton_poi_fused__native_batch_norm_legit_no_training_4,"ax",@progbits
	.align	128
        .global         triton_poi_fused__native_batch_norm_legit_no_training_4
        .type           triton_poi_fused__native_batch_norm_legit_no_training_4,@function
        .size           triton_poi_fused__native_batch_norm_legit_no_training_4,(.L_x_1 - triton_poi_fused__native_batch_norm_legit_no_training_4)
        .other          triton_poi_fused__native_batch_norm_legit_no_training_4,@"STO_CUDA_ENTRY STV_DEFAULT"
triton_poi_fused__native_batch_norm_legit_no_training_4:
.text.triton_poi_fused__native_batch_norm_legit_no_training_4:
[----:B------:R-:W-:Y:S01]  /*0000*/  LDC R1, c[0x0][0x28] ;  /* 0x00000a00ff017b82 */ /* 0x000fe20000000800 */
[----:B------:R-:W1:Y:S07]  /*0010*/  S2R R0, SR_TID.X ;  /* 0x0000000000007919 */ /* 0x000e6e0000002100 */
[----:B------:R-:W2:Y:S01]  /*0020*/  LDC.64 R8, c[0x0][0x220] ;  /* 0x00008800ff087b82 */ /* 0x000ea20000000a00 */
[----:B------:R-:W-:Y:S01]  /*0030*/  ULDC.64 UR4, c[0x0][0x208] ;  /* 0x0000820000047ab9 */ /* 0x000fe20000000a00 */
[----:B------:R-:W3:Y:S06]  /*0040*/  S2R R5, SR_CTAID.X ;  /* 0x0000000000057919 */ /* 0x000eec0000002500 */
[----:B------:R-:W4:Y:S08]  /*0050*/  LDC.64 R16, c[0x0][0x218] ;  /* 0x00008600ff107b82 */ /* 0x000f300000000a00 */
[----:B------:R-:W5:Y:S08]  /*0060*/  LDC.64 R22, c[0x0][0x210] ;  /* 0x00008400ff167b82 */ /* 0x000f700000000a00 */
[----:B------:R-:W5:Y:S01]  /*0070*/  LDC.64 R20, c[0x0][0x228] ;  /* 0x00008a00ff147b82 */ /* 0x000f620000000a00 */
[----:B-1----:R-:W-:-:S07]  /*0080*/  SHF.L.U32 R0, R0, 0x2, RZ ;  /* 0x0000000200007819 */ /* 0x002fce00000006ff */
[----:B------:R-:W1:Y:S01]  /*0090*/  LDC.64 R24, c[0x0][0x230] ;  /* 0x00008c00ff187b82 */ /* 0x000e620000000a00 */
[----:B---3--:R-:W-:Y:S02]  /*00a0*/  SHF.R.S32.HI R3, RZ, 0x15, R5 ;  /* 0x00000015ff037819 */ /* 0x008fe40000011405 */
[----:B------:R-:W-:Y:S02]  /*00b0*/  LOP3.LUT R0, R0, 0x1fc, RZ, 0xc0, !PT ;  /* 0x000001fc00007812 */ /* 0x000fe400078ec0ff */
[----:B------:R-:W-:Y:S02]  /*00c0*/  SGXT R3, R3, 0x1 ;  /* 0x000000010303781a */ /* 0x000fe40000000200 */
[----:B------:R-:W-:-:S04]  /*00d0*/  LEA R0, R5, R0, 0xa ;  /* 0x0000000005007211 */ /* 0x000fc800078e50ff */
[----:B------:R-:W-:-:S04]  /*00e0*/  LEA.HI R3, R3, R0, RZ, 0x7 ;  /* 0x0000000003037211 */ /* 0x000fc800078f38ff */
[----:B------:R-:W-:-:S04]  /*00f0*/  LOP3.LUT R3, R3, 0xffffff80, RZ, 0xc0, !PT ;  /* 0xffffff8003037812 */ /* 0x000fc800078ec0ff */
[----:B------:R-:W-:-:S05]  /*0100*/  IADD3 R3, R0, -R3, RZ ;  /* 0x8000000300037210 */ /* 0x000fca0007ffe0ff */
[----:B--2---:R-:W-:-:S05]  /*0110*/  IMAD.WIDE R8, R3, 0x4, R8 ;  /* 0x0000000403087825 */ /* 0x004fca00078e0208 */
[----:B------:R-:W2:Y:S01]  /*0120*/  LDG.E.EL.128 R4, desc[UR4][R8.64] ;  /* 0x0000000408047981 */ /* 0x000ea2000c2e1d00 */
[----:B------:R-:W-:Y:S01]  /*0130*/  HFMA2.MMA R2, -RZ, RZ, 1.625, 0 ;  /* 0x3e800000ff027435 */ /* 0x000fe200000001ff */
[----:B----4-:R-:W-:-:S04]  /*0140*/  IMAD.WIDE R16, R3, 0x4, R16 ;  /* 0x0000000403107825 */ /* 0x010fc800078e0210 */
[----:B-----5:R-:W-:Y:S02]  /*0150*/  IMAD.WIDE R22, R0, 0x4, R22 ;  /* 0x0000000400167825 */ /* 0x020fe400078e0216 */
[----:B------:R-:W3:Y:S04]  /*0160*/  LDG.E.EL.128 R16, desc[UR4][R16.64] ;  /* 0x0000000410107981 */ /* 0x000ee8000c2e1d00 */
[----:B------:R-:W3:Y:S04]  /*0170*/  LDG.E.128 R8, desc[UR4][R22.64+0x800] ;  /* 0x0008000416087981 */ /* 0x000ee8000c1e1d00 */
[----:B------:R4:W5:Y:S01]  /*0180*/  LDG.E.128 R12, desc[UR4][R22.64] ;  /* 0x00000004160c7981 */ /* 0x000962000c1e1d00 */
[----:B0-----:R-:W-:-:S04]  /*0190*/  IMAD.WIDE R20, R3, 0x4, R20 ;  /* 0x0000000403147825 */ /* 0x001fc800078e0214 */
[----:B-1----:R-:W-:-:S06]  /*01a0*/  IMAD.WIDE R24, R3, 0x4, R24 ;  /* 0x0000000403187825 */ /* 0x002fcc00078e0218 */
[----:B------:R-:W3:Y:S01]  /*01b0*/  LDG.E.EL.128 R24, desc[UR4][R24.64] ;  /* 0x0000000418187981 */ /* 0x000ee2000c2e1d00 */
[----:B--2---:R-:W-:Y:S01]  /*01c0*/  FADD R5, R5, 9.9999997473787516356e-06 ;  /* 0x3727c5ac05057421 */ /* 0x004fe20000000000 */
[----:B------:R-:W-:Y:S01]  /*01d0*/  FADD R6, R6, 9.9999997473787516356e-06 ;  /* 0x3727c5ac06067421 */ /* 0x000fe20000000000 */
[----:B------:R-:W-:-:S04]  /*01e0*/  FADD R4, R4, 9.9999997473787516356e-06 ;  /* 0x3727c5ac04047421 */ /* 0x000fc80000000000 */
[----:B------:R-:W0:Y:S08]  /*01f0*/  MUFU.SQRT R5, R5 ;  /* 0x0000000500057308 */ /* 0x000e300000002000 */
[----:B------:R-:W1:Y:S01]  /*0200*/  MUFU.SQRT R6, R6 ;  /* 0x0000000600067308 */ /* 0x000e620000002000 */
[----:B0-----:R-:W-:-:S07]  /*0210*/  FSETP.GT.AND P1, PT, R5, 8.50705917302346158658e+37, PT ;  /* 0x7e8000000500780b */ /* 0x001fce0003f24000 */
[----:B------:R-:W0:Y:S01]  /*0220*/  MUFU.SQRT R4, R4 ;  /* 0x0000000400047308 */ /* 0x000e220000002000 */
[C---:B------:R-:W-:Y:S02]  /*0230*/  FSETP.GEU.AND P4, PT, R5.reuse, 1.175494350822287508e-38, PT ;  /* 0x008000000500780b */ /* 0x040fe40003f8e000 */
[C---:B-1----:R-:W-:Y:S02]  /*0240*/  FSETP.GT.AND P2, PT, R6.reuse, 8.50705917302346158658e+37, PT ;  /* 0x7e8000000600780b */ /* 0x042fe40003f44000 */
[----:B------:R-:W-:Y:S01]  /*0250*/  FSETP.GEU.AND P5, PT, R6, 1.175494350822287508e-38, PT ;  /* 0x008000000600780b */ /* 0x000fe20003fae000 */
[----:B------:R-:W-:Y:S01]  /*0260*/  @P1 FMUL R5, R5, 0.25 ;  /* 0x3e80000005051820 */ /* 0x000fe20000400000 */
[----:B----4-:R-:W-:Y:S02]  /*0270*/  FSEL R22, R2, 1, P1 ;  /* 0x3f80000002167808 */ /* 0x010fe40000800000 */
[----:B0-----:R-:W-:-:S05]  /*0280*/  FSETP.GT.AND P0, PT, R4, 8.50705917302346158658e+37, PT ;  /* 0x7e8000000400780b */ /* 0x001fca0003f04000 */
[----:B------:R-:W-:Y:S01]  /*0290*/  @!P4 FMUL R5, R5, 16777216 ;  /* 0x4b8000000505c820 */ /* 0x000fe20000400000 */
[----:B------:R-:W-:Y:S01]  /*02a0*/  FSETP.GEU.AND P3, PT, R4, 1.175494350822287508e-38, PT ;  /* 0x008000000400780b */ /* 0x000fe20003f6e000 */
[----:B------:R-:W-:-:S04]  /*02b0*/  @P2 FMUL R6, R6, 0.25 ;  /* 0x3e80000006062820 */ /* 0x000fc80000400000 */
[----:B------:R-:W-:Y:S01]  /*02c0*/  @!P5 FMUL R6, R6, 16777216 ;  /* 0x4b8000000606d820 */ /* 0x000fe20000400000 */
[----:B------:R-:W0:Y:S01]  /*02d0*/  MUFU.RCP R5, R5 ;  /* 0x0000000500057308 */ /* 0x000e220000001000 */
[----:B------:R-:W-:Y:S01]  /*02e0*/  FSEL R23, R2, 1, P2 ;  /* 0x3f80000002177808 */ /* 0x000fe20001000000 */
[----:B------:R-:W-:Y:S01]  /*02f0*/  @!P4 FMUL R22, R22, 16777216 ;  /* 0x4b8000001616c820 */ /* 0x000fe20000400000 */
[----:B------:R-:W-:-:S05]  /*0300*/  @P0 FMUL R4, R4, 0.25 ;  /* 0x3e80000004040820 */ /* 0x000fca0000400000 */
[----:B------:R-:W1:Y:S01]  /*0310*/  MUFU.RCP R6, R6 ;  /* 0x0000000600067308 */ /* 0x000e620000001000 */
[----:B------:R-:W-:Y:S01]  /*0320*/  @!P5 FMUL R23, R23, 16777216 ;  /* 0x4b8000001717d820 */ /* 0x000fe20000400000 */
[----:B------:R-:W-:Y:S01]  /*0330*/  @!P3 FMUL R4, R4, 16777216 ;  /* 0x4b8000000404b820 */ /* 0x000fe20000400000 */
[----:B0-----:R-:W-:-:S05]  /*0340*/  FMUL R5, R5, R22 ;  /* 0x0000001605057220 */ /* 0x001fca0000400000 */
[----:B------:R-:W0:Y:S01]  /*0350*/  MUFU.RCP R4, R4 ;  /* 0x0000000400047308 */ /* 0x000e220000001000 */
[----:B-1----:R-:W-:Y:S02]  /*0360*/  FMUL R6, R6, R23 ;  /* 0x0000001706067220 */ /* 0x002fe40000400000 */
[----:B------:R-:W2:Y:S01]  /*0370*/  LDG.E.EL.128 R20, desc[UR4][R20.64] ;  /* 0x0000000414147981 */ /* 0x000ea2000c2e1d00 */
[----:B------:R-:W-:-:S05]  /*0380*/  FSEL R3, R2, 1, P0 ;  /* 0x3f80000002037808 */ /* 0x000fca0000000000 */
[----:B------:R-:W-:-:S04]  /*0390*/  @!P3 FMUL R3, R3, 16777216 ;  /* 0x4b8000000303b820 */ /* 0x000fc80000400000 */
[----:B0-----:R-:W-:Y:S01]  /*03a0*/  FMUL R4, R4, R3 ;  /* 0x0000000304047220 */ /* 0x001fe20000400000 */
[----:B------:R-:W-:-:S04]  /*03b0*/  FADD R3, R7, 9.9999997473787516356e-06 ;  /* 0x3727c5ac07037421 */ /* 0x000fc80000000000 */
[----:B------:R-:W0:Y:S02]  /*03c0*/  MUFU.SQRT R29, R3 ;  /* 0x00000003001d7308 */ /* 0x000e240000002000 */
[C---:B0-----:R-:W-:Y:S02]  /*03d0*/  FSETP.GT.AND P0, PT, R29.reuse, 8.50705917302346158658e+37, PT ;  /* 0x7e8000001d00780b */ /* 0x041fe40003f04000 */
[----:B------:R-:W-:-:S11]  /*03e0*/  FSETP.GEU.AND P1, PT, R29, 1.175494350822287508e-38, PT ;  /* 0x008000001d00780b */ /* 0x000fd60003f2e000 */
[----:B------:R-:W-:-:S04]  /*03f0*/  @P0 FMUL R29, R29, 0.25 ;  /* 0x3e8000001d1d0820 */ /* 0x000fc80000400000 */
[----:B------:R-:W-:-:S04]  /*0400*/  @!P1 FMUL R29, R29, 16777216 ;  /* 0x4b8000001d1d9820 */ /* 0x000fc80000400000 */
[----:B------:R-:W0:Y:S01]  /*0410*/  MUFU.RCP R7, R29 ;  /* 0x0000001d00077308 */ /* 0x000e220000001000 */
[----:B------:R-:W-:-:S05]  /*0420*/  FSEL R2, R2, 1, P0 ;  /* 0x3f80000002027808 */ /* 0x000fca0000000000 */
[----:B------:R-:W-:-:S04]  /*0430*/  @!P1 FMUL R2, R2, 16777216 ;  /* 0x4b80000002029820 */ /* 0x000fc80000400000 */
[----:B0-----:R-:W-:Y:S02]  /*0440*/  FMUL R7, R7, R2 ;  /* 0x0000000207077220 */ /* 0x001fe40000400000 */
[----:B------:R-:W0:Y:S01]  /*0450*/  LDC.64 R2, c[0x0][0x238] ;  /* 0x00008e00ff027b82 */ /* 0x000e220000000a00 */
[--C-:B---3--:R-:W-:Y:S01]  /*0460*/  FADD R28, R11, -R19.reuse ;  /* 0x800000130b1c7221 */ /* 0x108fe20000000000 */
[----:B------:R-:W-:Y:S01]  /*0470*/  FADD R11, R10, -R18 ;  /* 0x800000120a0b7221 */ /* 0x000fe20000000000 */
[--C-:B------:R-:W-:Y:S01]  /*0480*/  FADD R10, R8, -R16.reuse ;  /* 0x80000010080a7221 */ /* 0x100fe20000000000 */
[----:B-----5:R-:W-:Y:S01]  /*0490*/  FADD R15, R15, -R19 ;  /* 0x800000130f0f7221 */ /* 0x020fe20000000000 */
[----:B------:R-:W-:Y:S01]  /*04a0*/  FADD R16, R12, -R16 ;  /* 0x800000100c107221 */ /* 0x000fe20000000000 */
[----:B------:R-:W-:Y:S01]  /*04b0*/  FADD R19, R14, -R18 ;  /* 0x800000120e137221 */ /* 0x000fe20000000000 */
[--C-:B------:R-:W-:Y:S01]  /*04c0*/  FADD R12, R13, -R17.reuse ;  /* 0x800000110d0c7221 */ /* 0x100fe20000000000 */
[----:B------:R-:W-:Y:S01]  /*04d0*/  FADD R8, R9, -R17 ;  /* 0x8000001109087221 */ /* 0x000fe20000000000 */
[-C--:B------:R-:W-:Y:S01]  /*04e0*/  FMUL R9, R10, R4.reuse ;  /* 0x000000040a097220 */ /* 0x080fe20000400000 */
[----:B------:R-:W-:Y:S01]  /*04f0*/  FMUL R13, R16, R4 ;  /* 0x00000004100d7220 */ /* 0x000fe20000400000 */
[----:B------:R-:W-:Y:S01]  /*0500*/  FMUL R12, R12, R5 ;  /* 0x000000050c0c7220 */ /* 0x000fe20000400000 */
[-C--:B------:R-:W-:Y:S01]  /*0510*/  FMUL R19, R19, R6.reuse ;  /* 0x0000000613137220 */ /* 0x080fe20000400000 */
[----:B------:R-:W-:Y:S01]  /*0520*/  FMUL R10, R15, R7 ;  /* 0x000000070f0a7220 */ /* 0x000fe20000400000 */
[----:B------:R-:W-:Y:S01]  /*0530*/  FMUL R8, R8, R5 ;  /* 0x0000000508087220 */ /* 0x000fe20000400000 */
[----:B------:R-:W-:Y:S01]  /*0540*/  FMUL R11, R11, R6 ;  /* 0x000000060b0b7220 */ /* 0x000fe20000400000 */
[----:B------:R-:W-:Y:S01]  /*0550*/  FMUL R28, R28, R7 ;  /* 0x000000071c1c7220 */ /* 0x000fe20000400000 */
[----:B0-----:R-:W-:-:S04]  /*0560*/  IMAD.WIDE R2, R0, 0x4, R2 ;  /* 0x0000000400027825 */ /* 0x001fc800078e0202 */
[----:B--2---:R-:W-:Y:S01]  /*0570*/  FFMA R4, R20, R13, R24 ;  /* 0x0000000d14047223 */ /* 0x004fe20000000018 */
[----:B------:R-:W-:Y:S01]  /*0580*/  FFMA R5, R21, R12, R25 ;  /* 0x0000000c15057223 */ /* 0x000fe20000000019 */
[----:B------:R-:W-:Y:S01]  /*0590*/  FFMA R6, R22, R19, R26 ;  /* 0x0000001316067223 */ /* 0x000fe2000000001a */
[----:B------:R-:W-:Y:S01]  /*05a0*/  FFMA R7, R23, R10, R27 ;  /* 0x0000000a17077223 */ /* 0x000fe2000000001b */
[----:B------:R-:W-:Y:S01]  /*05b0*/  FFMA R20, R20, R9, R24 ;  /* 0x0000000914147223 */ /* 0x000fe20000000018 */
[----:B------:R-:W-:Y:S01]  /*05c0*/  FFMA R21, R21, R8, R25 ;  /* 0x0000000815157223 */ /* 0x000fe20000000019 */
[----:B------:R-:W-:Y:S01]  /*05d0*/  FFMA R22, R22, R11, R26 ;  /* 0x0000000b16167223 */ /* 0x000fe2000000001a */
[----:B------:R-:W-:Y:S01]  /*05e0*/  FFMA R23, R23, R28, R27 ;  /* 0x0000001c17177223 */ /* 0x000fe2000000001b */
[----:B------:R-:W-:Y:S04]  /*05f0*/  STG.E.128 desc[UR4][R2.64], R4 ;  /* 0x0000000402007986 */ /* 0x000fe8000c101d04 */
[----:B------:R-:W-:Y:S01]  /*0600*/  STG.E.128 desc[UR4][R2.64+0x800], R20 ;  /* 0x0008001402007986 */ /* 0x000fe2000c101d04 */
[----:B------:R-:W-:Y:S05]  /*0610*/  EXIT ;  /* 0x000000000000794d */ /* 0x000fea0003800000 */
.L_x_0:
[----:B------:R-:W-:-:S00]  /*0620*/  BRA `(.L_x_0) ;  /* 0xfffffffc00fc7947 */ /* 0x000fc0000383ffff */
[----:B------:R-:W-:-:S00]  /*0630*/  NOP ;  /* 0x0000000000007918 */ /* 0x000fc00000000000 */
        /* <DEDUP_REMOVED lines=12> */
.L_x_1:


//--------------------- .nv.global.init           --------------------------
	.section	.nv.global.init,"aw",@progbits
.nv.global.init:
	.type		_$_str,@object
	.size		_$_str,(_$_str_$_2 - _$_str)
_$_str:
        /*0000*/ 	.byte	0x5f, 0x5f, 0x43, 0x55, 0x44, 0x41, 0x5f, 0x46, 0x54, 0x5a, 0x00
	.type		_$_str_$_2,@object
	.size		_$_str_$_2,(.L_1 - _$_str_$_2)
_$_str_$_2:
        /*000b*/ 	.byte	0x5f, 0x5f, 0x43, 0x55, 0x44, 0x41, 0x5f, 0x50, 0x52, 0x45, 0x43, 0x5f, 0x53, 0x51, 0x52, 0x54
        /*001b*/ 	.byte	0x00
.L_1:


//--------------------- .nv.constant0.triton_poi_fused__native_batch_norm_legit_no_training_4 --------------------------
	.section	.nv.constant0.triton_poi_fused__native_batch_norm_legit_no_training_4,"a",@progbits
	.sectionflags	@""
	.align	4
.nv.constant0.triton_poi_fused__native_batch_norm_legit_no_training_4:
	.zero		580
